//
// Generated by NVIDIA NVVM Compiler
//
// Compiler Build ID: CL-36424714
// Cuda compilation tools, release 13.0, V13.0.88
// Based on NVVM 20.0.0
//

.version 9.0
.target sm_100
.address_size 64

	// .globl	_Z13cudaNV12ToRGBILb1EEvPhS0_S0_iii

.visible .entry _Z13cudaNV12ToRGBILb1EEvPhS0_S0_iii(
	.param .u64 .ptr .align 1 _Z13cudaNV12ToRGBILb1EEvPhS0_S0_iii_param_0,
	.param .u64 .ptr .align 1 _Z13cudaNV12ToRGBILb1EEvPhS0_S0_iii_param_1,
	.param .u64 .ptr .align 1 _Z13cudaNV12ToRGBILb1EEvPhS0_S0_iii_param_2,
	.param .u32 _Z13cudaNV12ToRGBILb1EEvPhS0_S0_iii_param_3,
	.param .u32 _Z13cudaNV12ToRGBILb1EEvPhS0_S0_iii_param_4,
	.param .u32 _Z13cudaNV12ToRGBILb1EEvPhS0_S0_iii_param_5
)
{
	.reg .pred 	%p<10>;
	.reg .b16 	%rs<2>;
	.reg .b32 	%r<29>;
	.reg .b32 	%f<14>;
	.reg .b64 	%rd<13>;

	ld.param.u64 	%rd1, [_Z13cudaNV12ToRGBILb1EEvPhS0_S0_iii_param_0];
	ld.param.u64 	%rd2, [_Z13cudaNV12ToRGBILb1EEvPhS0_S0_iii_param_1];
	ld.param.u64 	%rd3, [_Z13cudaNV12ToRGBILb1EEvPhS0_S0_iii_param_2];
	ld.param.u32 	%r5, [_Z13cudaNV12ToRGBILb1EEvPhS0_S0_iii_param_3];
	ld.param.u32 	%r3, [_Z13cudaNV12ToRGBILb1EEvPhS0_S0_iii_param_4];
	ld.param.u32 	%r4, [_Z13cudaNV12ToRGBILb1EEvPhS0_S0_iii_param_5];
	mov.u32 	%r7, %ctaid.x;
	mov.u32 	%r8, %ntid.x;
	mov.u32 	%r9, %tid.x;
	mad.lo.s32 	%r1, %r7, %r8, %r9;
	mov.u32 	%r10, %ctaid.y;
	mov.u32 	%r11, %ntid.y;
	mov.u32 	%r12, %tid.y;
	mad.lo.s32 	%r13, %r10, %r11, %r12;
	setp.ge.s32 	%p1, %r1, %r3;
	setp.ge.s32 	%p2, %r13, %r5;
	or.pred  	%p3, %p1, %p2;
	@%p3 bra 	$L__BB0_2;
	cvta.to.global.u64 	%rd4, %rd1;
	cvta.to.global.u64 	%rd5, %rd2;
	cvta.to.global.u64 	%rd6, %rd3;
	mad.lo.s32 	%r14, %r4, %r13, %r1;
	shr.u32 	%r15, %r13, 1;
	shr.u32 	%r16, %r1, 31;
	add.s32 	%r17, %r1, %r16;
	and.b32  	%r18, %r17, -2;
	mad.lo.s32 	%r19, %r4, %r15, %r18;
	cvt.s64.s32 	%rd7, %r14;
	add.s64 	%rd8, %rd4, %rd7;
	ld.global.u8 	%rs1, [%rd8];
	cvt.s64.s32 	%rd9, %r19;
	add.s64 	%rd10, %rd5, %rd9;
	ld.global.u8 	%r20, [%rd10];
	ld.global.u8 	%r21, [%rd10+1];
	cvt.rn.f32.u16 	%f1, %rs1;
	add.s32 	%r22, %r20, -128;
	cvt.rn.f32.s32 	%f2, %r22;
	add.s32 	%r23, %r21, -128;
	cvt.rn.f32.s32 	%f3, %r23;
	fma.rn.f32 	%f4, %f3, 0f3FB374BC, %f1;
	setp.lt.f32 	%p4, %f4, 0f00000000;
	setp.gt.f32 	%p5, %f4, 0f437F0000;
	selp.f32 	%f5, 0f437F0000, %f4, %p5;
	selp.f32 	%f6, 0f00000000, %f5, %p4;
	cvt.rzi.u32.f32 	%r24, %f6;
	fma.rn.f32 	%f7, %f2, 0fBEB020C5, %f1;
	fma.rn.f32 	%f8, %f3, 0fBF36C8B4, %f7;
	setp.lt.f32 	%p6, %f8, 0f00000000;
	setp.gt.f32 	%p7, %f8, 0f437F0000;
	selp.f32 	%f9, 0f437F0000, %f8, %p7;
	selp.f32 	%f10, 0f00000000, %f9, %p6;
	cvt.rzi.u32.f32 	%r25, %f10;
	fma.rn.f32 	%f11, %f2, 0f3FE2D0E5, %f1;
	setp.lt.f32 	%p8, %f11, 0f00000000;
	setp.gt.f32 	%p9, %f11, 0f437F0000;
	selp.f32 	%f12, 0f437F0000, %f11, %p9;
	selp.f32 	%f13, 0f00000000, %f12, %p8;
	cvt.rzi.u32.f32 	%r26, %f13;
	mad.lo.s32 	%r27, %r3, %r13, %r1;
	mul.lo.s32 	%r28, %r27, 3;
	cvt.s64.s32 	%rd11, %r28;
	add.s64 	%rd12, %rd6, %rd11;
	st.global.u8 	[%rd12], %r24;
	st.global.u8 	[%rd12+1], %r25;
	st.global.u8 	[%rd12+2], %r26;
$L__BB0_2:
	ret;

}
	// .globl	_Z13cudaNV12ToRGBILb0EEvPhS0_S0_iii
.visible .entry _Z13cudaNV12ToRGBILb0EEvPhS0_S0_iii(
	.param .u64 .ptr .align 1 _Z13cudaNV12ToRGBILb0EEvPhS0_S0_iii_param_0,
	.param .u64 .ptr .align 1 _Z13cudaNV12ToRGBILb0EEvPhS0_S0_iii_param_1,
	.param .u64 .ptr .align 1 _Z13cudaNV12ToRGBILb0EEvPhS0_S0_iii_param_2,
	.param .u32 _Z13cudaNV12ToRGBILb0EEvPhS0_S0_iii_param_3,
	.param .u32 _Z13cudaNV12ToRGBILb0EEvPhS0_S0_iii_param_4,
	.param .u32 _Z13cudaNV12ToRGBILb0EEvPhS0_S0_iii_param_5
)
{
	.reg .pred 	%p<10>;
	.reg .b16 	%rs<2>;
	.reg .b32 	%r<29>;
	.reg .b32 	%f<16>;
	.reg .b64 	%rd<13>;

	ld.param.u64 	%rd1, [_Z13cudaNV12ToRGBILb0EEvPhS0_S0_iii_param_0];
	ld.param.u64 	%rd2, [_Z13cudaNV12ToRGBILb0EEvPhS0_S0_iii_param_1];
	ld.param.u64 	%rd3, [_Z13cudaNV12ToRGBILb0EEvPhS0_S0_iii_param_2];
	ld.param.u32 	%r5, [_Z13cudaNV12ToRGBILb0EEvPhS0_S0_iii_param_3];
	ld.param.u32 	%r3, [_Z13cudaNV12ToRGBILb0EEvPhS0_S0_iii_param_4];
	ld.param.u32 	%r4, [_Z13cudaNV12ToRGBILb0EEvPhS0_S0_iii_param_5];
	mov.u32 	%r7, %ctaid.x;
	mov.u32 	%r8, %ntid.x;
	mov.u32 	%r9, %tid.x;
	mad.lo.s32 	%r1, %r7, %r8, %r9;
	mov.u32 	%r10, %ctaid.y;
	mov.u32 	%r11, %ntid.y;
	mov.u32 	%r12, %tid.y;
	mad.lo.s32 	%r13, %r10, %r11, %r12;
	setp.ge.s32 	%p1, %r1, %r3;
	setp.ge.s32 	%p2, %r13, %r5;
	or.pred  	%p3, %p1, %p2;
	@%p3 bra 	$L__BB1_2;
	cvta.to.global.u64 	%rd4, %rd1;
	cvta.to.global.u64 	%rd5, %rd2;
	cvta.to.global.u64 	%rd6, %rd3;
	mad.lo.s32 	%r14, %r4, %r13, %r1;
	shr.u32 	%r15, %r13, 1;
	shr.u32 	%r16, %r1, 31;
	add.s32 	%r17, %r1, %r16;
	and.b32  	%r18, %r17, -2;
	mad.lo.s32 	%r19, %r4, %r15, %r18;
	cvt.s64.s32 	%rd7, %r14;
	add.s64 	%rd8, %rd4, %rd7;
	ld.global.u8 	%rs1, [%rd8];
	cvt.s64.s32 	%rd9, %r19;
	add.s64 	%rd10, %rd5, %rd9;
	ld.global.u8 	%r20, [%rd10];
	ld.global.u8 	%r21, [%rd10+1];
	cvt.rn.f32.u16 	%f1, %rs1;
	add.s32 	%r22, %r20, -128;
	cvt.rn.f32.s32 	%f2, %r22;
	add.s32 	%r23, %r21, -128;
	cvt.rn.f32.s32 	%f3, %r23;
	add.f32 	%f4, %f1, 0fC1800000;
	mul.f32 	%f5, %f4, 0f3F94FDF4;
	fma.rn.f32 	%f6, %f3, 0f3FCC49BA, %f5;
	setp.lt.f32 	%p4, %f6, 0f00000000;
	setp.gt.f32 	%p5, %f6, 0f437F0000;
	selp.f32 	%f7, 0f437F0000, %f6, %p5;
	selp.f32 	%f8, 0f00000000, %f7, %p4;
	cvt.rzi.u32.f32 	%r24, %f8;
	fma.rn.f32 	%f9, %f2, 0fBEC8B439, %f5;
	fma.rn.f32 	%f10, %f3, 0fBF5020C5, %f9;
	setp.lt.f32 	%p6, %f10, 0f00000000;
	setp.gt.f32 	%p7, %f10, 0f437F0000;
	selp.f32 	%f11, 0f437F0000, %f10, %p7;
	selp.f32 	%f12, 0f00000000, %f11, %p6;
	cvt.rzi.u32.f32 	%r25, %f12;
	fma.rn.f32 	%f13, %f2, 0f40011687, %f5;
	setp.lt.f32 	%p8, %f13, 0f00000000;
	setp.gt.f32 	%p9, %f13, 0f437F0000;
	selp.f32 	%f14, 0f437F0000, %f13, %p9;
	selp.f32 	%f15, 0f00000000, %f14, %p8;
	cvt.rzi.u32.f32 	%r26, %f15;
	mad.lo.s32 	%r27, %r3, %r13, %r1;
	mul.lo.s32 	%r28, %r27, 3;
	cvt.s64.s32 	%rd11, %r28;
	add.s64 	%rd12, %rd6, %rd11;
	st.global.u8 	[%rd12], %r24;
	st.global.u8 	[%rd12+1], %r25;
	st.global.u8 	[%rd12+2], %r26;
$L__BB1_2:
	ret;

}


// ===== COMPILED SASS (sm_100) =====

	.target	sm_100

	.elftype	@"ET_EXEC"


//--------------------- .note.nv.tkinfo           --------------------------
	.section	.note.nv.tkinfo,"",@"SHT_NOTE"
	.sectionflags	@"SHF_NOTE_NV_TKINFO"
	.tkinfo
        /*0018*/ 	.word	0x00000002
        /*0030*/ 	.string	""
        /*0030*/ 	.string	"ptxas"
        /*0030*/ 	.string	"Cuda compilation tools, release 13.0, V13.0.88"
        /*0030*/ 	.string	"Build cuda_13.0.r13.0/compiler.36424714_0"
        /*0030*/ 	.string	"-arch sm_100 -m 64 "



//--------------------- .note.nv.cuinfo           --------------------------
	.section	.note.nv.cuinfo,"",@"SHT_NOTE"
	.sectionflags	@"SHF_NOTE_NV_CUINFO"
        /*0018*/ 	.short	0x0002
        /*001a*/ 	.short	0x0064
        /*001c*/ 	.short	0x0082
	.zero		2


//--------------------- .nv.info                  --------------------------
	.section	.nv.info,"",@"SHT_CUDA_INFO"
	.align	4


	//----- nvinfo : EIATTR_REGCOUNT
	.align		4
        /*0000*/ 	.byte	0x04, 0x2f
        /*0002*/ 	.short	(.L_1 - .L_0)
	.align		4
.L_0:
        /*0004*/ 	.word	index@(_Z13cudaNV12ToRGBILb1EEvPhS0_S0_iii)
        /*0008*/ 	.word	0x0000000e


	//----- nvinfo : EIATTR_FRAME_SIZE
	.align		4
.L_1:
        /*000c*/ 	.byte	0x04, 0x11
        /*000e*/ 	.short	(.L_3 - .L_2)
	.align		4
.L_2:
        /*0010*/ 	.word	index@(_Z13cudaNV12ToRGBILb1EEvPhS0_S0_iii)
        /*0014*/ 	.word	0x00000000


	//----- nvinfo : EIATTR_REGCOUNT
	.align		4
.L_3:
        /*0018*/ 	.byte	0x04, 0x2f
        /*001a*/ 	.short	(.L_5 - .L_4)
	.align		4
.L_4:
        /*001c*/ 	.word	index@(_Z13cudaNV12ToRGBILb0EEvPhS0_S0_iii)
        /*0020*/ 	.word	0x0000000d


	//----- nvinfo : EIATTR_FRAME_SIZE
	.align		4
.L_5:
        /*0024*/ 	.byte	0x04, 0x11
        /*0026*/ 	.short	(.L_7 - .L_6)
	.align		4
.L_6:
        /*0028*/ 	.word	index@(_Z13cudaNV12ToRGBILb0EEvPhS0_S0_iii)
        /*002c*/ 	.word	0x00000000


	//----- nvinfo : EIATTR_MIN_STACK_SIZE
	.align		4
.L_7:
        /*0030*/ 	.byte	0x04, 0x12
        /*0032*/ 	.short	(.L_9 - .L_8)
	.align		4
.L_8:
        /*0034*/ 	.word	index@(_Z13cudaNV12ToRGBILb0EEvPhS0_S0_iii)
        /*0038*/ 	.word	0x00000000


	//----- nvinfo : EIATTR_MIN_STACK_SIZE
	.align		4
.L_9:
        /*003c*/ 	.byte	0x04, 0x12
        /*003e*/ 	.short	(.L_11 - .L_10)
	.align		4
.L_10:
        /*0040*/ 	.word	index@(_Z13cudaNV12ToRGBILb1EEvPhS0_S0_iii)
        /*0044*/ 	.word	0x00000000
.L_11:


//--------------------- .nv.compat                --------------------------
	.section	.nv.compat,"",@"SHT_CUDA_COMPAT_INFO"
	.align	4
        /*0000*/ 	.byte	0x02, 0x09, 0x00, 0x00, 0x02, 0x02, 0x01, 0x00, 0x02, 0x05, 0x05, 0x00, 0x03, 0x07, 0x01, 0x01
        /*0010*/ 	.byte	0x02, 0x03, 0x00, 0x00, 0x02, 0x06, 0x01, 0x00, 0x04, 0x0b, 0x08, 0x00, 0x09, 0x00, 0x00, 0x00
        /*0020*/ 	.byte	0x00, 0x00, 0x00, 0x00


//--------------------- .nv.info._Z13cudaNV12ToRGBILb0EEvPhS0_S0_iii --------------------------
	.section	.nv.info._Z13cudaNV12ToRGBILb0EEvPhS0_S0_iii,"",@"SHT_CUDA_INFO"
	.sectionflags	@""
	.align	4


	//----- nvinfo : EIATTR_CUDA_API_VERSION
	.align		4
        /*0000*/ 	.byte	0x04, 0x37
        /*0002*/ 	.short	(.L_13 - .L_12)
.L_12:
        /*0004*/ 	.word	0x00000082


	//----- nvinfo : EIATTR_KPARAM_INFO
	.align		4
.L_13:
        /*0008*/ 	.byte	0x04, 0x17
        /*000a*/ 	.short	(.L_15 - .L_14)
.L_14:
        /*000c*/ 	.word	0x00000000
        /*0010*/ 	.short	0x0005
        /*0012*/ 	.short	0x0020
        /*0014*/ 	.byte	0x00, 0xf0, 0x11, 0x00


	//----- nvinfo : EIATTR_KPARAM_INFO
	.align		4
.L_15:
        /*0018*/ 	.byte	0x04, 0x17
        /*001a*/ 	.short	(.L_17 - .L_16)
.L_16:
        /*001c*/ 	.word	0x00000000
        /*0020*/ 	.short	0x0004
        /*0022*/ 	.short	0x001c
        /*0024*/ 	.byte	0x00, 0xf0, 0x11, 0x00


	//----- nvinfo : EIATTR_KPARAM_INFO
	.align		4
.L_17:
        /*0028*/ 	.byte	0x04, 0x17
        /*002a*/ 	.short	(.L_19 - .L_18)
.L_18:
        /*002c*/ 	.word	0x00000000
        /*0030*/ 	.short	0x0003
        /*0032*/ 	.short	0x0018
        /*0034*/ 	.byte	0x00, 0xf0, 0x11, 0x00


	//----- nvinfo : EIATTR_KPARAM_INFO
	.align		4
.L_19:
        /*0038*/ 	.byte	0x04, 0x17
        /*003a*/ 	.short	(.L_21 - .L_20)
.L_20:
        /*003c*/ 	.word	0x00000000
        /*0040*/ 	.short	0x0002
        /*0042*/ 	.short	0x0010
        /*0044*/ 	.byte	0x00, 0xf5, 0x21, 0x00


	//----- nvinfo : EIATTR_KPARAM_INFO
	.align		4
.L_21:
        /*0048*/ 	.byte	0x04, 0x17
        /*004a*/ 	.short	(.L_23 - .L_22)
.L_22:
        /*004c*/ 	.word	0x00000000
        /*0050*/ 	.short	0x0001
        /*0052*/ 	.short	0x0008
        /*0054*/ 	.byte	0x00, 0xf5, 0x21, 0x00


	//----- nvinfo : EIATTR_KPARAM_INFO
	.align		4
.L_23:
        /*0058*/ 	.byte	0x04, 0x17
        /*005a*/ 	.short	(.L_25 - .L_24)
.L_24:
        /*005c*/ 	.word	0x00000000
        /*0060*/ 	.short	0x0000
        /*0062*/ 	.short	0x0000
        /*0064*/ 	.byte	0x00, 0xf5, 0x21, 0x00


	//----- nvinfo : EIATTR_SPARSE_MMA_MASK
	.align		4
.L_25:
        /*0068*/ 	.byte	0x03, 0x50
        /*006a*/ 	.short	0x0000


	//----- nvinfo : EIATTR_MAXREG_COUNT
	.align		4
        /*006c*/ 	.byte	0x03, 0x1b
        /*006e*/ 	.short	0x00ff


	//----- nvinfo : EIATTR_MERCURY_ISA_VERSION
	.align		4
        /*0070*/ 	.byte	0x03, 0x5f
        /*0072*/ 	.short	0x0101


	//----- nvinfo : EIATTR_VRC_CTA_INIT_COUNT
	.align		4
        /*0074*/ 	.byte	0x02, 0x4a
	.zero		1
	.zero		1


	//----- nvinfo : EIATTR_EXIT_INSTR_OFFSETS
	.align		4
        /*0078*/ 	.byte	0x04, 0x1c
        /*007a*/ 	.short	(.L_27 - .L_26)


	//   ....[0]....
.L_26:
        /*007c*/ 	.word	0x000000c0


	//   ....[1]....
        /*0080*/ 	.word	0x000003b0


	//----- nvinfo : EIATTR_CBANK_PARAM_SIZE
	.align		4
.L_27:
        /*0084*/ 	.byte	0x03, 0x19
        /*0086*/ 	.short	0x0024


	//----- nvinfo : EIATTR_PARAM_CBANK
	.align		4
        /*0088*/ 	.byte	0x04, 0x0a
        /*008a*/ 	.short	(.L_29 - .L_28)
	.align		4
.L_28:
        /*008c*/ 	.word	index@(.nv.constant0._Z13cudaNV12ToRGBILb0EEvPhS0_S0_iii)
        /*0090*/ 	.short	0x0380
        /*0092*/ 	.short	0x0024


	//----- nvinfo : EIATTR_SW_WAR
	.align		4
.L_29:
        /*0094*/ 	.byte	0x04, 0x36
        /*0096*/ 	.short	(.L_31 - .L_30)
.L_30:
        /*0098*/ 	.word	0x00000008
.L_31:


//--------------------- .nv.info._Z13cudaNV12ToRGBILb1EEvPhS0_S0_iii --------------------------
	.section	.nv.info._Z13cudaNV12ToRGBILb1EEvPhS0_S0_iii,"",@"SHT_CUDA_INFO"
	.sectionflags	@""
	.align	4


	//----- nvinfo : EIATTR_CUDA_API_VERSION
	.align		4
        /*0000*/ 	.byte	0x04, 0x37
        /*0002*/ 	.short	(.L_33 - .L_32)
.L_32:
        /*0004*/ 	.word	0x00000082


	//----- nvinfo : EIATTR_KPARAM_INFO
	.align		4
.L_33:
        /*0008*/ 	.byte	0x04, 0x17
        /*000a*/ 	.short	(.L_35 - .L_34)
.L_34:
        /*000c*/ 	.word	0x00000000
        /*0010*/ 	.short	0x0005
        /*0012*/ 	.short	0x0020
        /*0014*/ 	.byte	0x00, 0xf0, 0x11, 0x00


	//----- nvinfo : EIATTR_KPARAM_INFO
	.align		4
.L_35:
        /*0018*/ 	.byte	0x04, 0x17
        /*001a*/ 	.short	(.L_37 - .L_36)
.L_36:
        /*001c*/ 	.word	0x00000000
        /*0020*/ 	.short	0x0004
        /*0022*/ 	.short	0x001c
        /*0024*/ 	.byte	0x00, 0xf0, 0x11, 0x00


	//----- nvinfo : EIATTR_KPARAM_INFO
	.align		4
.L_37:
        /*0028*/ 	.byte	0x04, 0x17
        /*002a*/ 	.short	(.L_39 - .L_38)
.L_38:
        /*002c*/ 	.word	0x00000000
        /*0030*/ 	.short	0x0003
        /*0032*/ 	.short	0x0018
        /*0034*/ 	.byte	0x00, 0xf0, 0x11, 0x00


	//----- nvinfo : EIATTR_KPARAM_INFO
	.align		4
.L_39:
        /*0038*/ 	.byte	0x04, 0x17
        /*003a*/ 	.short	(.L_41 - .L_40)
.L_40:
        /*003c*/ 	.word	0x00000000
        /*0040*/ 	.short	0x0002
        /*0042*/ 	.short	0x0010
        /*0044*/ 	.byte	0x00, 0xf5, 0x21, 0x00


	//----- nvinfo : EIATTR_KPARAM_INFO
	.align		4
.L_41:
        /*0048*/ 	.byte	0x04, 0x17
        /*004a*/ 	.short	(.L_43 - .L_42)
.L_42:
        /*004c*/ 	.word	0x00000000
        /*0050*/ 	.short	0x0001
        /*0052*/ 	.short	0x0008
        /*0054*/ 	.byte	0x00, 0xf5, 0x21, 0x00


	//----- nvinfo : EIATTR_KPARAM_INFO
	.align		4
.L_43:
        /*0058*/ 	.byte	0x04, 0x17
        /*005a*/ 	.short	(.L_45 - .L_44)
.L_44:
        /*005c*/ 	.word	0x00000000
        /*0060*/ 	.short	0x0000
        /*0062*/ 	.short	0x0000
        /*0064*/ 	.byte	0x00, 0xf5, 0x21, 0x00


	//----- nvinfo : EIATTR_SPARSE_MMA_MASK
	.align		4
.L_45:
        /*0068*/ 	.byte	0x03, 0x50
        /*006a*/ 	.short	0x0000


	//----- nvinfo : EIATTR_MAXREG_COUNT
	.align		4
        /*006c*/ 	.byte	0x03, 0x1b
        /*006e*/ 	.short	0x00ff


	//----- nvinfo : EIATTR_MERCURY_ISA_VERSION
	.align		4
        /*0070*/ 	.byte	0x03, 0x5f
        /*0072*/ 	.short	0x0101


	//----- nvinfo : EIATTR_VRC_CTA_INIT_COUNT
	.align		4
        /*0074*/ 	.byte	0x02, 0x4a
	.zero		1
	.zero		1


	//----- nvinfo : EIATTR_EXIT_INSTR_OFFSETS
	.align		4
        /*0078*/ 	.byte	0x04, 0x1c
        /*007a*/ 	.short	(.L_47 - .L_46)


	//   ....[0]....
.L_46:
        /*007c*/ 	.word	0x000000c0


	//   ....[1]....
        /*0080*/ 	.word	0x00000390


	//----- nvinfo : EIATTR_CBANK_PARAM_SIZE
	.align		4
.L_47:
        /*0084*/ 	.byte	0x03, 0x19
        /*0086*/ 	.short	0x0024


	//----- nvinfo : EIATTR_PARAM_CBANK
	.align		4
        /*0088*/ 	.byte	0x04, 0x0a
        /*008a*/ 	.short	(.L_49 - .L_48)
	.align		4
.L_48:
        /*008c*/ 	.word	index@(.nv.constant0._Z13cudaNV12ToRGBILb1EEvPhS0_S0_iii)
        /*0090*/ 	.short	0x0380
        /*0092*/ 	.short	0x0024


	//----- nvinfo : EIATTR_SW_WAR
	.align		4
.L_49:
        /*0094*/ 	.byte	0x04, 0x36
        /*0096*/ 	.short	(.L_51 - .L_50)
.L_50:
        /*0098*/ 	.word	0x00000008
.L_51:


//--------------------- .nv.callgraph             --------------------------
	.section	.nv.callgraph,"",@"SHT_CUDA_CALLGRAPH"
	.align	4
	.sectionentsize	8
	.align		4
        /*0000*/ 	.word	0x00000000
	.align		4
        /*0004*/ 	.word	0xffffffff
	.align		4
        /*0008*/ 	.word	0x00000000
	.align		4
        /*000c*/ 	.word	0xfffffffe
	.align		4
        /*0010*/ 	.word	0x00000000
	.align		4
        /*0014*/ 	.word	0xfffffffd
	.align		4
        /*0018*/ 	.word	0x00000000
	.align		4
        /*001c*/ 	.word	0xfffffffc


//--------------------- .text._Z13cudaNV12ToRGBILb0EEvPhS0_S0_iii --------------------------
	.section	.text._Z13cudaNV12ToRGBILb0EEvPhS0_S0_iii,"ax",@progbits
	.align	128
        .global         _Z13cudaNV12ToRGBILb0EEvPhS0_S0_iii
        .type           _Z13cudaNV12ToRGBILb0EEvPhS0_S0_iii,@function
        .size           _Z13cudaNV12ToRGBILb0EEvPhS0_S0_iii,(.L_x_2 - _Z13cudaNV12ToRGBILb0EEvPhS0_S0_iii)
        .other          _Z13cudaNV12ToRGBILb0EEvPhS0_S0_iii,@"STO_CUDA_ENTRY STV_DEFAULT"
_Z13cudaNV12ToRGBILb0EEvPhS0_S0_iii:
.text._Z13cudaNV12ToRGBILb0EEvPhS0_S0_iii:
[----:B------:R-:W-:Y:S01]  /*0000*/  LDC R1, c[0x0][0x37c] ;  /* 0x0000df00ff017b82 */ /* 0x000fe20000000800 */
[----:B------:R-:W0:Y:S07]  /*0010*/  S2R R2, SR_TID.Y ;  /* 0x0000000000027919 */ /* 0x000e2e0000002200 */
[----:B------:R-:W1:Y:S01]  /*0020*/  LDC R0, c[0x0][0x360] ;  /* 0x0000d800ff007b82 */ /* 0x000e620000000800 */
[----:B------:R-:W2:Y:S01]  /*0030*/  LDCU.64 UR6, c[0x0][0x398] ;  /* 0x00007300ff0677ac */ /* 0x000ea20008000a00 */
[----:B------:R-:W1:Y:S06]  /*0040*/  S2R R5, SR_TID.X ;  /* 0x0000000000057919 */ /* 0x000e6c0000002100 */
[----:B------:R-:W0:Y:S08]  /*0050*/  S2UR UR5, SR_CTAID.Y ;  /* 0x00000000000579c3 */ /* 0x000e300000002600 */
[----:B------:R-:W0:Y:S08]  /*0060*/  LDC R3, c[0x0][0x364] ;  /* 0x0000d900ff037b82 */ /* 0x000e300000000800 */
[----:B------:R-:W1:Y:S01]  /*0070*/  S2UR UR4, SR_CTAID.X ;  /* 0x00000000000479c3 */ /* 0x000e620000002500 */
[----:B0-----:R-:W-:-:S05]  /*0080*/  IMAD R3, R3, UR5, R2 ;  /* 0x0000000503037c24 */ /* 0x001fca000f8e0202 */
[----:B--2---:R-:W-:Y:S01]  /*0090*/  ISETP.GE.AND P0, PT, R3, UR6, PT ;  /* 0x0000000603007c0c */ /* 0x004fe2000bf06270 */
[----:B-1----:R-:W-:-:S05]  /*00a0*/  IMAD R0, R0, UR4, R5 ;  /* 0x0000000400007c24 */ /* 0x002fca000f8e0205 */
[----:B------:R-:W-:-:S13]  /*00b0*/  ISETP.GE.OR P0, PT, R0, UR7, P0 ;  /* 0x0000000700007c0c */ /* 0x000fda0008706670 */
[----:B------:R-:W-:Y:S05]  /*00c0*/  @P0 EXIT ;  /* 0x000000000000094d */ /* 0x000fea0003800000 */
[----:B------:R-:W0:Y:S01]  /*00d0*/  LDCU UR6, c[0x0][0x3a0] ;  /* 0x00007400ff0677ac */ /* 0x000e220008000800 */
[----:B------:R-:W-:Y:S02]  /*00e0*/  LEA.HI R4, R0, R0, RZ, 0x1 ;  /* 0x0000000000047211 */ /* 0x000fe400078f08ff */
[----:B------:R-:W-:Y:S01]  /*00f0*/  SHF.R.U32.HI R2, RZ, 0x1, R3 ;  /* 0x00000001ff027819 */ /* 0x000fe20000011603 */
[----:B------:R-:W1:Y:S01]  /*0100*/  LDCU.128 UR8, c[0x0][0x380] ;  /* 0x00007000ff0877ac */ /* 0x000e620008000c00 */
[----:B------:R-:W-:Y:S01]  /*0110*/  LOP3.LUT R5, R4, 0xfffffffe, RZ, 0xc0, !PT ;  /* 0xfffffffe04057812 */ /* 0x000fe200078ec0ff */
[----:B------:R-:W2:Y:S01]  /*0120*/  LDCU.64 UR4, c[0x0][0x358] ;  /* 0x00006b00ff0477ac */ /* 0x000ea20008000a00 */
[----:B0-----:R-:W-:-:S03]  /*0130*/  IMAD R4, R3, UR6, R0 ;  /* 0x0000000603047c24 */ /* 0x001fc6000f8e0200 */
[----:B------:R-:W-:Y:S02]  /*0140*/  IMAD R2, R2, UR6, R5 ;  /* 0x0000000602027c24 */ /* 0x000fe4000f8e0205 */
[----:B-1----:R-:W-:-:S04]  /*0150*/  IADD3 R6, P0, PT, R4, UR8, RZ ;  /* 0x0000000804067c10 */ /* 0x002fc8000ff1e0ff */
[----:B------:R-:W-:Y:S01]  /*0160*/  LEA.HI.X.SX32 R7, R4, UR9, 0x1, P0 ;  /* 0x0000000904077c11 */ /* 0x000fe200080f0eff */
[----:B------:R-:W0:Y:S01]  /*0170*/  LDCU.64 UR8, c[0x0][0x390] ;  /* 0x00007200ff0877ac */ /* 0x000e220008000a00 */
[----:B------:R-:W-:-:S03]  /*0180*/  IADD3 R4, P0, PT, R2, UR10, RZ ;  /* 0x0000000a02047c10 */ /* 0x000fc6000ff1e0ff */
[----:B--2---:R-:W2:Y:S01]  /*0190*/  LDG.E.U8 R6, desc[UR4][R6.64] ;  /* 0x0000000406067981 */ /* 0x004ea2000c1e1100 */
[----:B------:R-:W-:-:S05]  /*01a0*/  LEA.HI.X.SX32 R5, R2, UR11, 0x1, P0 ;  /* 0x0000000b02057c11 */ /* 0x000fca00080f0eff */
[----:B------:R-:W3:Y:S04]  /*01b0*/  LDG.E.U8 R2, desc[UR4][R4.64] ;  /* 0x0000000404027981 */ /* 0x000ee8000c1e1100 */
[----:B------:R-:W4:Y:S01]  /*01c0*/  LDG.E.U8 R8, desc[UR4][R4.64+0x1] ;  /* 0x0000010404087981 */ /* 0x000f22000c1e1100 */
[----:B------:R-:W-:-:S04]  /*01d0*/  IMAD R0, R3, UR7, R0 ;  /* 0x0000000703007c24 */ /* 0x000fc8000f8e0200 */
[----:B------:R-:W-:Y:S01]  /*01e0*/  IMAD R0, R0, 0x3, RZ ;  /* 0x0000000300007824 */ /* 0x000fe200078e02ff */
[----:B--2---:R-:W-:Y:S01]  /*01f0*/  I2FP.F32.U32 R9, R6 ;  /* 0x0000000600097245 */ /* 0x004fe20000201000 */
[----:B---3--:R-:W-:-:S04]  /*0200*/  VIADD R2, R2, 0xffffff80 ;  /* 0xffffff8002027836 */ /* 0x008fc80000000000 */
[----:B------:R-:W-:Y:S01]  /*0210*/  FADD R9, R9, -16 ;  /* 0xc180000009097421 */ /* 0x000fe20000000000 */
[----:B----4-:R-:W-:Y:S01]  /*0220*/  VIADD R8, R8, 0xffffff80 ;  /* 0xffffff8008087836 */ /* 0x010fe20000000000 */
[----:B------:R-:W-:Y:S02]  /*0230*/  I2FP.F32.S32 R2, R2 ;  /* 0x0000000200027245 */ /* 0x000fe40000201400 */
[----:B------:R-:W-:Y:S02]  /*0240*/  FMUL R9, R9, 1.1640000343322753906 ;  /* 0x3f94fdf409097820 */ /* 0x000fe40000400000 */
[----:B------:R-:W-:Y:S02]  /*0250*/  I2FP.F32.S32 R8, R8 ;  /* 0x0000000800087245 */ /* 0x000fe40000201400 */
[----:B------:R-:W-:-:S03]  /*0260*/  FFMA R10, R2, 2.0169999599456787109, R9 ;  /* 0x40011687020a7823 */ /* 0x000fc60000000009 */
[--C-:B------:R-:W-:Y:S02]  /*0270*/  FFMA R4, R8, 1.5959999561309814453, R9.reuse ;  /* 0x3fcc49ba08047823 */ /* 0x100fe40000000009 */
[C---:B------:R-:W-:Y:S02]  /*0280*/  FSETP.GEU.AND P0, PT, R10.reuse, RZ, PT ;  /* 0x000000ff0a00720b */ /* 0x040fe40003f0e000 */
[----:B------:R-:W-:Y:S01]  /*0290*/  FMNMX.NAN R10, R10, 255, PT ;  /* 0x437f00000a0a7809 */ /* 0x000fe20003820000 */
[----:B------:R-:W-:-:S03]  /*02a0*/  FFMA R9, R2, -0.39199998974800109863, R9 ;  /* 0xbec8b43902097823 */ /* 0x000fc60000000009 */
[----:B------:R-:W-:Y:S01]  /*02b0*/  FSEL R10, R10, RZ, P0 ;  /* 0x000000ff0a0a7208 */ /* 0x000fe20000000000 */
[----:B------:R-:W-:Y:S01]  /*02c0*/  FFMA R9, R8, -0.81300002336502075195, R9 ;  /* 0xbf5020c508097823 */ /* 0x000fe20000000009 */
[C---:B------:R-:W-:Y:S02]  /*02d0*/  FSETP.GEU.AND P0, PT, R4.reuse, RZ, PT ;  /* 0x000000ff0400720b */ /* 0x040fe40003f0e000 */
[----:B------:R-:W-:-:S04]  /*02e0*/  FMNMX.NAN R4, R4, 255, PT ;  /* 0x437f000004047809 */ /* 0x000fc80003820000 */
[----:B------:R-:W-:Y:S02]  /*02f0*/  FSEL R4, R4, RZ, P0 ;  /* 0x000000ff04047208 */ /* 0x000fe40000000000 */
[C---:B------:R-:W-:Y:S02]  /*0300*/  FSETP.GEU.AND P0, PT, R9.reuse, RZ, PT ;  /* 0x000000ff0900720b */ /* 0x040fe40003f0e000 */
[----:B------:R-:W-:-:S04]  /*0310*/  FMNMX.NAN R9, R9, 255, PT ;  /* 0x437f000009097809 */ /* 0x000fc80003820000 */
[----:B------:R-:W-:Y:S01]  /*0320*/  FSEL R9, R9, RZ, P0 ;  /* 0x000000ff09097208 */ /* 0x000fe20000000000 */
[----:B------:R-:W1:Y:S01]  /*0330*/  F2I.U32.TRUNC.NTZ R7, R10 ;  /* 0x0000000a00077305 */ /* 0x000e62000020f000 */
[----:B0-----:R-:W-:-:S07]  /*0340*/  IADD3 R2, P0, PT, R0, UR8, RZ ;  /* 0x0000000800027c10 */ /* 0x001fce000ff1e0ff */
[----:B------:R-:W0:Y:S08]  /*0350*/  F2I.U32.TRUNC.NTZ R5, R4 ;  /* 0x0000000400057305 */ /* 0x000e30000020f000 */
[----:B------:R-:W2:Y:S01]  /*0360*/  F2I.U32.TRUNC.NTZ R9, R9 ;  /* 0x0000000900097305 */ /* 0x000ea2000020f000 */
[----:B------:R-:W-:-:S05]  /*0370*/  LEA.HI.X.SX32 R3, R0, UR9, 0x1, P0 ;  /* 0x0000000900037c11 */ /* 0x000fca00080f0eff */
[----:B-1----:R-:W-:Y:S04]  /*0380*/  STG.E.U8 desc[UR4][R2.64+0x2], R7 ;  /* 0x0000020702007986 */ /* 0x002fe8000c101104 */
[----:B0-----:R-:W-:Y:S04]  /*0390*/  STG.E.U8 desc[UR4][R2.64], R5 ;  /* 0x0000000502007986 */ /* 0x001fe8000c101104 */
[----:B--2---:R-:W-:Y:S01]  /*03a0*/  STG.E.U8 desc[UR4][R2.64+0x1], R9 ;  /* 0x0000010902007986 */ /* 0x004fe2000c101104 */
[----:B------:R-:W-:Y:S05]  /*03b0*/  EXIT ;  /* 0x000000000000794d */ /* 0x000fea0003800000 */
.L_x_0:
[----:B------:R-:W-:-:S00]  /*03c0*/  BRA `(.L_x_0) ;  /* 0xfffffffc00fc7947 */ /* 0x000fc0000383ffff */
[----:B------:R-:W-:-:S00]  /*03d0*/  NOP ;  /* 0x0000000000007918 */ /* 0x000fc00000000000 */
        /* <DEDUP_REMOVED lines=10> */
.L_x_2:


//--------------------- .text._Z13cudaNV12ToRGBILb1EEvPhS0_S0_iii --------------------------
	.section	.text._Z13cudaNV12ToRGBILb1EEvPhS0_S0_iii,"ax",@progbits
	.align	128
        .global         _Z13cudaNV12ToRGBILb1EEvPhS0_S0_iii
        .type           _Z13cudaNV12ToRGBILb1EEvPhS0_S0_iii,@function
        .size           _Z13cudaNV12ToRGBILb1EEvPhS0_S0_iii,(.L_x_3 - _Z13cudaNV12ToRGBILb1EEvPhS0_S0_iii)
        .other          _Z13cudaNV12ToRGBILb1EEvPhS0_S0_iii,@"STO_CUDA_ENTRY STV_DEFAULT"
_Z13cudaNV12ToRGBILb1EEvPhS0_S0_iii:
.text._Z13cudaNV12ToRGBILb1EEvPhS0_S0_iii:
        /* <DEDUP_REMOVED lines=18> */
[----:B------:R-:W2:Y:S04]  /*0120*/  LDCU.64 UR4, c[0x0][0x358] ;  /* 0x00006b00ff0477ac */ /* 0x000ea80008000a00 */
[----:B0-----:R-:W-:-:S02]  /*0130*/  IMAD R2, R2, UR6, R5 ;  /* 0x0000000602027c24 */ /* 0x001fc4000f8e0205 */
[----:B------:R-:W-:-:S03]  /*0140*/  IMAD R7, R0, UR6, R3 ;  /* 0x0000000600077c24 */ /* 0x000fc6000f8e0203 */
[C---:B-1----:R-:W-:Y:S02]  /*0150*/  IADD3 R4, P1, PT, R2.reuse, UR10, RZ ;  /* 0x0000000a02047c10 */ /* 0x042fe4000ff3e0ff */
[C---:B------:R-:W-:Y:S02]  /*0160*/  IADD3 R6, P0, PT, R7.reuse, UR8, RZ ;  /* 0x0000000807067c10 */ /* 0x040fe4000ff1e0ff */
[----:B------:R-:W-:Y:S02]  /*0170*/  LEA.HI.X.SX32 R5, R2, UR11, 0x1, P1 ;  /* 0x0000000b02057c11 */ /* 0x000fe400088f0eff */
[----:B------:R-:W-:Y:S01]  /*0180*/  LEA.HI.X.SX32 R7, R7, UR9, 0x1, P0 ;  /* 0x0000000907077c11 */ /* 0x000fe200080f0eff */
[----:B------:R-:W0:Y:S02]  /*0190*/  LDCU.64 UR8, c[0x0][0x390] ;  /* 0x00007200ff0877ac */ /* 0x000e240008000a00 */
[----:B--2---:R-:W2:Y:S04]  /*01a0*/  LDG.E.U8 R2, desc[UR4][R4.64] ;  /* 0x0000000404027981 */ /* 0x004ea8000c1e1100 */
[----:B------:R-:W3:Y:S04]  /*01b0*/  LDG.E.U8 R6, desc[UR4][R6.64] ;  /* 0x0000000406067981 */ /* 0x000ee8000c1e1100 */
[----:B------:R-:W4:Y:S01]  /*01c0*/  LDG.E.U8 R8, desc[UR4][R4.64+0x1] ;  /* 0x0000010404087981 */ /* 0x000f22000c1e1100 */
[----:B------:R-:W-:-:S04]  /*01d0*/  IMAD R3, R0, UR7, R3 ;  /* 0x0000000700037c24 */ /* 0x000fc8000f8e0203 */
[----:B------:R-:W-:Y:S02]  /*01e0*/  IMAD R3, R3, 0x3, RZ ;  /* 0x0000000303037824 */ /* 0x000fe400078e02ff */
[----:B--2---:R-:W-:Y:S01]  /*01f0*/  VIADD R9, R2, 0xffffff80 ;  /* 0xffffff8002097836 */ /* 0x004fe20000000000 */
[----:B---3--:R-:W-:-:S04]  /*0200*/  I2FP.F32.U32 R2, R6 ;  /* 0x0000000600027245 */ /* 0x008fc80000201000 */
[----:B------:R-:W-:Y:S01]  /*0210*/  I2FP.F32.S32 R9, R9 ;  /* 0x0000000900097245 */ /* 0x000fe20000201400 */
[----:B----4-:R-:W-:-:S04]  /*0220*/  VIADD R8, R8, 0xffffff80 ;  /* 0xffffff8008087836 */ /* 0x010fc80000000000 */
[----:B------:R-:W-:Y:S01]  /*0230*/  FFMA R10, R9, 1.7719999551773071289, R2 ;  /* 0x3fe2d0e5090a7823 */ /* 0x000fe20000000002 */
[----:B------:R-:W-:-:S04]  /*0240*/  I2FP.F32.S32 R11, R8 ;  /* 0x00000008000b7245 */ /* 0x000fc80000201400 */
[C---:B------:R-:W-:Y:S02]  /*0250*/  FSETP.GEU.AND P0, PT, R10.reuse, RZ, PT ;  /* 0x000000ff0a00720b */ /* 0x040fe40003f0e000 */
[----:B------:R-:W-:Y:S01]  /*0260*/  FMNMX.NAN R10, R10, 255, PT ;  /* 0x437f00000a0a7809 */ /* 0x000fe20003820000 */
[--C-:B------:R-:W-:Y:S01]  /*0270*/  FFMA R8, R11, 1.4019999504089355469, R2.reuse ;  /* 0x3fb374bc0b087823 */ /* 0x100fe20000000002 */
[----:B------:R-:W-:Y:S02]  /*0280*/  FFMA R2, R9, -0.34400001168251037598, R2 ;  /* 0xbeb020c509027823 */ /* 0x000fe40000000002 */
[----:B------:R-:W-:Y:S02]  /*0290*/  FSEL R10, R10, RZ, P0 ;  /* 0x000000ff0a0a7208 */ /* 0x000fe40000000000 */
[C---:B------:R-:W-:Y:S01]  /*02a0*/  FSETP.GEU.AND P0, PT, R8.reuse, RZ, PT ;  /* 0x000000ff0800720b */ /* 0x040fe20003f0e000 */
[----:B------:R-:W-:Y:S01]  /*02b0*/  FFMA R2, R11, -0.71399998664855957031, R2 ;  /* 0xbf36c8b40b027823 */ /* 0x000fe20000000002 */
[----:B------:R-:W-:Y:S01]  /*02c0*/  FMNMX.NAN R8, R8, 255, PT ;  /* 0x437f000008087809 */ /* 0x000fe20003820000 */
[----:B------:R-:W1:Y:S03]  /*02d0*/  F2I.U32.TRUNC.NTZ R9, R10 ;  /* 0x0000000a00097305 */ /* 0x000e66000020f000 */
[----:B------:R-:W-:-:S02]  /*02e0*/  FSEL R8, R8, RZ, P0 ;  /* 0x000000ff08087208 */ /* 0x000fc40000000000 */
[C---:B------:R-:W-:Y:S02]  /*02f0*/  FSETP.GEU.AND P0, PT, R2.reuse, RZ, PT ;  /* 0x000000ff0200720b */ /* 0x040fe40003f0e000 */
[----:B------:R-:W-:Y:S01]  /*0300*/  FMNMX.NAN R2, R2, 255, PT ;  /* 0x437f000002027809 */ /* 0x000fe20003820000 */
[----:B------:R-:W2:Y:S03]  /*0310*/  F2I.U32.TRUNC.NTZ R5, R8 ;  /* 0x0000000800057305 */ /* 0x000ea6000020f000 */
[----:B------:R-:W-:Y:S02]  /*0320*/  FSEL R0, R2, RZ, P0 ;  /* 0x000000ff02007208 */ /* 0x000fe40000000000 */
[----:B0-----:R-:W-:-:S03]  /*0330*/  IADD3 R2, P0, PT, R3, UR8, RZ ;  /* 0x0000000803027c10 */ /* 0x001fc6000ff1e0ff */
[----:B------:R-:W0:Y:S01]  /*0340*/  F2I.U32.TRUNC.NTZ R7, R0 ;  /* 0x0000000000077305 */ /* 0x000e22000020f000 */
[----:B------:R-:W-:-:S05]  /*0350*/  LEA.HI.X.SX32 R3, R3, UR9, 0x1, P0 ;  /* 0x0000000903037c11 */ /* 0x000fca00080f0eff */
[----:B-1----:R-:W-:Y:S04]  /*0360*/  STG.E.U8 desc[UR4][R2.64+0x2], R9 ;  /* 0x0000020902007986 */ /* 0x002fe8000c101104 */
[----:B--2---:R-:W-:Y:S04]  /*0370*/  STG.E.U8 desc[UR4][R2.64], R5 ;  /* 0x0000000502007986 */ /* 0x004fe8000c101104 */
[----:B0-----:R-:W-:Y:S01]  /*0380*/  STG.E.U8 desc[UR4][R2.64+0x1], R7 ;  /* 0x0000010702007986 */ /* 0x001fe2000c101104 */
[----:B------:R-:W-:Y:S05]  /*0390*/  EXIT ;  /* 0x000000000000794d */ /* 0x000fea0003800000 */
.L_x_1:
        /* <DEDUP_REMOVED lines=14> */
.L_x_3:


//--------------------- .nv.shared.reserved.0     --------------------------
	.section	.nv.shared.reserved.0,"aw",@nobits
	.weak		__nv_reservedSMEM_offset_0_alias
	.size		__nv_reservedSMEM_offset_0_alias, 0, 64
	.other		__nv_reservedSMEM_offset_0_alias,@"STO_CUDA_RESERVED_SHARED STV_DEFAULT"
__nv_reservedSMEM_offset_0_alias:
	.zero		0
	.zero		64


//--------------------- .nv.constant0._Z13cudaNV12ToRGBILb0EEvPhS0_S0_iii --------------------------
	.section	.nv.constant0._Z13cudaNV12ToRGBILb0EEvPhS0_S0_iii,"a",@progbits
	.sectionflags	@""
	.align	4
.nv.constant0._Z13cudaNV12ToRGBILb0EEvPhS0_S0_iii:
	.zero		932


//--------------------- .nv.constant0._Z13cudaNV12ToRGBILb1EEvPhS0_S0_iii --------------------------
	.section	.nv.constant0._Z13cudaNV12ToRGBILb1EEvPhS0_S0_iii,"a",@progbits
	.sectionflags	@""
	.align	4
.nv.constant0._Z13cudaNV12ToRGBILb1EEvPhS0_S0_iii:
	.zero		932


//--------------------- SYMBOLS --------------------------

	.type		.nv.reservedSmem.offset0,@object
	.size		.nv.reservedSmem.offset0,0x4
